//
// Generated by NVIDIA NVVM Compiler
//
// Compiler Build ID: CL-36424714
// Cuda compilation tools, release 13.0, V13.0.88
// Based on NVVM 20.0.0
//

.version 9.0
.target sm_100
.address_size 64

	// .globl	_Z17gpuMultiplicationPfS_S_iiif

.visible .entry _Z17gpuMultiplicationPfS_S_iiif(
	.param .u64 .ptr .align 1 _Z17gpuMultiplicationPfS_S_iiif_param_0,
	.param .u64 .ptr .align 1 _Z17gpuMultiplicationPfS_S_iiif_param_1,
	.param .u64 .ptr .align 1 _Z17gpuMultiplicationPfS_S_iiif_param_2,
	.param .u32 _Z17gpuMultiplicationPfS_S_iiif_param_3,
	.param .u32 _Z17gpuMultiplicationPfS_S_iiif_param_4,
	.param .u32 _Z17gpuMultiplicationPfS_S_iiif_param_5,
	.param .f32 _Z17gpuMultiplicationPfS_S_iiif_param_6
)
{
	.reg .pred 	%p<14>;
	.reg .b32 	%r<44>;
	.reg .b32 	%f<70>;
	.reg .b64 	%rd<55>;

	ld.param.u64 	%rd7, [_Z17gpuMultiplicationPfS_S_iiif_param_0];
	ld.param.u64 	%rd8, [_Z17gpuMultiplicationPfS_S_iiif_param_1];
	ld.param.u64 	%rd9, [_Z17gpuMultiplicationPfS_S_iiif_param_2];
	ld.param.u32 	%r20, [_Z17gpuMultiplicationPfS_S_iiif_param_3];
	ld.param.u32 	%r18, [_Z17gpuMultiplicationPfS_S_iiif_param_4];
	ld.param.u32 	%r19, [_Z17gpuMultiplicationPfS_S_iiif_param_5];
	ld.param.f32 	%f13, [_Z17gpuMultiplicationPfS_S_iiif_param_6];
	cvta.to.global.u64 	%rd1, %rd9;
	cvta.to.global.u64 	%rd2, %rd8;
	cvta.to.global.u64 	%rd3, %rd7;
	mov.u32 	%r21, %ctaid.x;
	mov.u32 	%r22, %ntid.x;
	mov.u32 	%r23, %tid.x;
	mad.lo.s32 	%r1, %r21, %r22, %r23;
	mov.u32 	%r24, %ctaid.y;
	mov.u32 	%r25, %ntid.y;
	mov.u32 	%r26, %tid.y;
	mad.lo.s32 	%r2, %r24, %r25, %r26;
	setp.ge.s32 	%p1, %r2, %r20;
	setp.ge.s32 	%p2, %r1, %r19;
	or.pred  	%p3, %p1, %p2;
	@%p3 bra 	$L__BB0_16;
	setp.lt.s32 	%p4, %r18, 1;
	mov.f32 	%f69, 0f00000000;
	@%p4 bra 	$L__BB0_13;
	mul.lo.s32 	%r3, %r18, %r2;
	and.b32  	%r4, %r18, 7;
	setp.lt.u32 	%p5, %r18, 8;
	mov.f32 	%f69, 0f00000000;
	mov.b32 	%r42, 0;
	@%p5 bra 	$L__BB0_5;
	and.b32  	%r42, %r18, 2147483640;
	neg.s32 	%r40, %r42;
	shl.b32 	%r7, %r19, 3;
	mul.wide.u32 	%rd10, %r3, 4;
	add.s64 	%rd11, %rd10, %rd2;
	add.s64 	%rd54, %rd11, 16;
	mov.f32 	%f69, 0f00000000;
	mul.wide.s32 	%rd14, %r19, 4;
	mov.u32 	%r39, %r1;
$L__BB0_4:
	.pragma "nounroll";
	ld.global.f32 	%f18, [%rd54+-16];
	mul.wide.s32 	%rd12, %r39, 4;
	add.s64 	%rd13, %rd1, %rd12;
	ld.global.f32 	%f19, [%rd13];
	fma.rn.f32 	%f20, %f18, %f19, %f69;
	ld.global.f32 	%f21, [%rd54+-12];
	add.s64 	%rd15, %rd13, %rd14;
	ld.global.f32 	%f22, [%rd15];
	fma.rn.f32 	%f23, %f21, %f22, %f20;
	ld.global.f32 	%f24, [%rd54+-8];
	add.s64 	%rd16, %rd15, %rd14;
	ld.global.f32 	%f25, [%rd16];
	fma.rn.f32 	%f26, %f24, %f25, %f23;
	ld.global.f32 	%f27, [%rd54+-4];
	add.s64 	%rd17, %rd16, %rd14;
	ld.global.f32 	%f28, [%rd17];
	fma.rn.f32 	%f29, %f27, %f28, %f26;
	ld.global.f32 	%f30, [%rd54];
	add.s64 	%rd18, %rd17, %rd14;
	ld.global.f32 	%f31, [%rd18];
	fma.rn.f32 	%f32, %f30, %f31, %f29;
	ld.global.f32 	%f33, [%rd54+4];
	add.s64 	%rd19, %rd18, %rd14;
	ld.global.f32 	%f34, [%rd19];
	fma.rn.f32 	%f35, %f33, %f34, %f32;
	ld.global.f32 	%f36, [%rd54+8];
	add.s64 	%rd20, %rd19, %rd14;
	ld.global.f32 	%f37, [%rd20];
	fma.rn.f32 	%f38, %f36, %f37, %f35;
	ld.global.f32 	%f39, [%rd54+12];
	add.s64 	%rd21, %rd20, %rd14;
	ld.global.f32 	%f40, [%rd21];
	fma.rn.f32 	%f69, %f39, %f40, %f38;
	add.s32 	%r40, %r40, 8;
	add.s32 	%r39, %r39, %r7;
	add.s64 	%rd54, %rd54, 32;
	setp.ne.s32 	%p6, %r40, 0;
	@%p6 bra 	$L__BB0_4;
$L__BB0_5:
	setp.eq.s32 	%p7, %r4, 0;
	@%p7 bra 	$L__BB0_13;
	and.b32  	%r13, %r18, 3;
	setp.lt.u32 	%p8, %r4, 4;
	@%p8 bra 	$L__BB0_8;
	add.s32 	%r28, %r42, %r3;
	mul.wide.u32 	%rd22, %r28, 4;
	add.s64 	%rd23, %rd2, %rd22;
	ld.global.f32 	%f42, [%rd23];
	mad.lo.s32 	%r29, %r42, %r19, %r1;
	mul.wide.s32 	%rd24, %r29, 4;
	add.s64 	%rd25, %rd1, %rd24;
	ld.global.f32 	%f43, [%rd25];
	fma.rn.f32 	%f44, %f42, %f43, %f69;
	cvt.u64.u32 	%rd26, %r3;
	cvt.u64.u32 	%rd27, %r42;
	add.s64 	%rd28, %rd27, %rd26;
	shl.b64 	%rd29, %rd28, 2;
	add.s64 	%rd30, %rd2, %rd29;
	ld.global.f32 	%f45, [%rd30+4];
	mul.wide.s32 	%rd31, %r19, 4;
	add.s64 	%rd32, %rd25, %rd31;
	ld.global.f32 	%f46, [%rd32];
	fma.rn.f32 	%f47, %f45, %f46, %f44;
	ld.global.f32 	%f48, [%rd30+8];
	add.s64 	%rd33, %rd32, %rd31;
	ld.global.f32 	%f49, [%rd33];
	fma.rn.f32 	%f50, %f48, %f49, %f47;
	ld.global.f32 	%f51, [%rd30+12];
	add.s64 	%rd34, %rd33, %rd31;
	ld.global.f32 	%f52, [%rd34];
	fma.rn.f32 	%f69, %f51, %f52, %f50;
	add.s32 	%r42, %r42, 4;
$L__BB0_8:
	setp.eq.s32 	%p9, %r13, 0;
	@%p9 bra 	$L__BB0_13;
	setp.eq.s32 	%p10, %r13, 1;
	@%p10 bra 	$L__BB0_11;
	add.s32 	%r30, %r42, %r3;
	mul.wide.u32 	%rd35, %r30, 4;
	add.s64 	%rd36, %rd2, %rd35;
	ld.global.f32 	%f54, [%rd36];
	mad.lo.s32 	%r31, %r42, %r19, %r1;
	mul.wide.s32 	%rd37, %r31, 4;
	add.s64 	%rd38, %rd1, %rd37;
	ld.global.f32 	%f55, [%rd38];
	fma.rn.f32 	%f56, %f54, %f55, %f69;
	cvt.u64.u32 	%rd39, %r3;
	cvt.u64.u32 	%rd40, %r42;
	add.s64 	%rd41, %rd40, %rd39;
	shl.b64 	%rd42, %rd41, 2;
	add.s64 	%rd43, %rd2, %rd42;
	ld.global.f32 	%f57, [%rd43+4];
	mul.wide.s32 	%rd44, %r19, 4;
	add.s64 	%rd45, %rd38, %rd44;
	ld.global.f32 	%f58, [%rd45];
	fma.rn.f32 	%f69, %f57, %f58, %f56;
	add.s32 	%r42, %r42, 2;
$L__BB0_11:
	and.b32  	%r32, %r18, 1;
	setp.eq.b32 	%p11, %r32, 1;
	not.pred 	%p12, %p11;
	@%p12 bra 	$L__BB0_13;
	add.s32 	%r33, %r42, %r3;
	mul.wide.u32 	%rd46, %r33, 4;
	add.s64 	%rd47, %rd2, %rd46;
	ld.global.f32 	%f59, [%rd47];
	mad.lo.s32 	%r34, %r42, %r19, %r1;
	mul.wide.s32 	%rd48, %r34, 4;
	add.s64 	%rd49, %rd1, %rd48;
	ld.global.f32 	%f60, [%rd49];
	fma.rn.f32 	%f69, %f59, %f60, %f69;
$L__BB0_13:
	add.f32 	%f61, %f13, %f69;
	setp.geu.f32 	%p13, %f61, 0f00000000;
	@%p13 bra 	$L__BB0_15;
	mad.lo.s32 	%r37, %r19, %r2, %r1;
	mul.wide.s32 	%rd52, %r37, 4;
	add.s64 	%rd53, %rd3, %rd52;
	mov.b32 	%r38, -1082130432;
	st.global.u32 	[%rd53], %r38;
	bra.uni 	$L__BB0_16;
$L__BB0_15:
	mad.lo.s32 	%r35, %r19, %r2, %r1;
	mul.wide.s32 	%rd50, %r35, 4;
	add.s64 	%rd51, %rd3, %rd50;
	mov.b32 	%r36, 1065353216;
	st.global.u32 	[%rd51], %r36;
$L__BB0_16:
	ret;

}


// ===== COMPILED SASS (sm_100) =====

	.target	sm_100

	.elftype	@"ET_EXEC"


//--------------------- .note.nv.tkinfo           --------------------------
	.section	.note.nv.tkinfo,"",@"SHT_NOTE"
	.sectionflags	@"SHF_NOTE_NV_TKINFO"
	.tkinfo
        /*0018*/ 	.word	0x00000002
        /*0030*/ 	.string	""
        /*0030*/ 	.string	"ptxas"
        /*0030*/ 	.string	"Cuda compilation tools, release 13.0, V13.0.88"
        /*0030*/ 	.string	"Build cuda_13.0.r13.0/compiler.36424714_0"
        /*0030*/ 	.string	"-arch sm_100 -m 64 "



//--------------------- .note.nv.cuinfo           --------------------------
	.section	.note.nv.cuinfo,"",@"SHT_NOTE"
	.sectionflags	@"SHF_NOTE_NV_CUINFO"
        /*0018*/ 	.short	0x0002
        /*001a*/ 	.short	0x0064
        /*001c*/ 	.short	0x0082
	.zero		2


//--------------------- .nv.info                  --------------------------
	.section	.nv.info,"",@"SHT_CUDA_INFO"
	.align	4


	//----- nvinfo : EIATTR_REGCOUNT
	.align		4
        /*0000*/ 	.byte	0x04, 0x2f
        /*0002*/ 	.short	(.L_1 - .L_0)
	.align		4
.L_0:
        /*0004*/ 	.word	index@(_Z17gpuMultiplicationPfS_S_iiif)
        /*0008*/ 	.word	0x00000020


	//----- nvinfo : EIATTR_FRAME_SIZE
	.align		4
.L_1:
        /*000c*/ 	.byte	0x04, 0x11
        /*000e*/ 	.short	(.L_3 - .L_2)
	.align		4
.L_2:
        /*0010*/ 	.word	index@(_Z17gpuMultiplicationPfS_S_iiif)
        /*0014*/ 	.word	0x00000000


	//----- nvinfo : EIATTR_MIN_STACK_SIZE
	.align		4
.L_3:
        /*0018*/ 	.byte	0x04, 0x12
        /*001a*/ 	.short	(.L_5 - .L_4)
	.align		4
.L_4:
        /*001c*/ 	.word	index@(_Z17gpuMultiplicationPfS_S_iiif)
        /*0020*/ 	.word	0x00000000
.L_5:


//--------------------- .nv.compat                --------------------------
	.section	.nv.compat,"",@"SHT_CUDA_COMPAT_INFO"
	.align	4
        /*0000*/ 	.byte	0x02, 0x09, 0x00, 0x00, 0x02, 0x02, 0x01, 0x00, 0x02, 0x05, 0x05, 0x00, 0x03, 0x07, 0x01, 0x01
        /*0010*/ 	.byte	0x02, 0x03, 0x00, 0x00, 0x02, 0x06, 0x01, 0x00, 0x04, 0x0b, 0x08, 0x00, 0x09, 0x00, 0x00, 0x00
        /*0020*/ 	.byte	0x00, 0x00, 0x00, 0x00


//--------------------- .nv.info._Z17gpuMultiplicationPfS_S_iiif --------------------------
	.section	.nv.info._Z17gpuMultiplicationPfS_S_iiif,"",@"SHT_CUDA_INFO"
	.sectionflags	@""
	.align	4


	//----- nvinfo : EIATTR_CUDA_API_VERSION
	.align		4
        /*0000*/ 	.byte	0x04, 0x37
        /*0002*/ 	.short	(.L_7 - .L_6)
.L_6:
        /*0004*/ 	.word	0x00000082


	//----- nvinfo : EIATTR_KPARAM_INFO
	.align		4
.L_7:
        /*0008*/ 	.byte	0x04, 0x17
        /*000a*/ 	.short	(.L_9 - .L_8)
.L_8:
        /*000c*/ 	.word	0x00000000
        /*0010*/ 	.short	0x0006
        /*0012*/ 	.short	0x0024
        /*0014*/ 	.byte	0x00, 0xf0, 0x11, 0x00


	//----- nvinfo : EIATTR_KPARAM_INFO
	.align		4
.L_9:
        /*0018*/ 	.byte	0x04, 0x17
        /*001a*/ 	.short	(.L_11 - .L_10)
.L_10:
        /*001c*/ 	.word	0x00000000
        /*0020*/ 	.short	0x0005
        /*0022*/ 	.short	0x0020
        /*0024*/ 	.byte	0x00, 0xf0, 0x11, 0x00


	//----- nvinfo : EIATTR_KPARAM_INFO
	.align		4
.L_11:
        /*0028*/ 	.byte	0x04, 0x17
        /*002a*/ 	.short	(.L_13 - .L_12)
.L_12:
        /*002c*/ 	.word	0x00000000
        /*0030*/ 	.short	0x0004
        /*0032*/ 	.short	0x001c
        /*0034*/ 	.byte	0x00, 0xf0, 0x11, 0x00


	//----- nvinfo : EIATTR_KPARAM_INFO
	.align		4
.L_13:
        /*0038*/ 	.byte	0x04, 0x17
        /*003a*/ 	.short	(.L_15 - .L_14)
.L_14:
        /*003c*/ 	.word	0x00000000
        /*0040*/ 	.short	0x0003
        /*0042*/ 	.short	0x0018
        /*0044*/ 	.byte	0x00, 0xf0, 0x11, 0x00


	//----- nvinfo : EIATTR_KPARAM_INFO
	.align		4
.L_15:
        /*0048*/ 	.byte	0x04, 0x17
        /*004a*/ 	.short	(.L_17 - .L_16)
.L_16:
        /*004c*/ 	.word	0x00000000
        /*0050*/ 	.short	0x0002
        /*0052*/ 	.short	0x0010
        /*0054*/ 	.byte	0x00, 0xf5, 0x21, 0x00


	//----- nvinfo : EIATTR_KPARAM_INFO
	.align		4
.L_17:
        /*0058*/ 	.byte	0x04, 0x17
        /*005a*/ 	.short	(.L_19 - .L_18)
.L_18:
        /*005c*/ 	.word	0x00000000
        /*0060*/ 	.short	0x0001
        /*0062*/ 	.short	0x0008
        /*0064*/ 	.byte	0x00, 0xf5, 0x21, 0x00


	//----- nvinfo : EIATTR_KPARAM_INFO
	.align		4
.L_19:
        /*0068*/ 	.byte	0x04, 0x17
        /*006a*/ 	.short	(.L_21 - .L_20)
.L_20:
        /*006c*/ 	.word	0x00000000
        /*0070*/ 	.short	0x0000
        /*0072*/ 	.short	0x0000
        /*0074*/ 	.byte	0x00, 0xf5, 0x21, 0x00


	//----- nvinfo : EIATTR_SPARSE_MMA_MASK
	.align		4
.L_21:
        /*0078*/ 	.byte	0x03, 0x50
        /*007a*/ 	.short	0x0000


	//----- nvinfo : EIATTR_MAXREG_COUNT
	.align		4
        /*007c*/ 	.byte	0x03, 0x1b
        /*007e*/ 	.short	0x00ff


	//----- nvinfo : EIATTR_MERCURY_ISA_VERSION
	.align		4
        /*0080*/ 	.byte	0x03, 0x5f
        /*0082*/ 	.short	0x0101


	//----- nvinfo : EIATTR_VRC_CTA_INIT_COUNT
	.align		4
        /*0084*/ 	.byte	0x02, 0x4a
	.zero		1
	.zero		1


	//----- nvinfo : EIATTR_EXIT_INSTR_OFFSETS
	.align		4
        /*0088*/ 	.byte	0x04, 0x1c
        /*008a*/ 	.short	(.L_23 - .L_22)


	//   ....[0]....
.L_22:
        /*008c*/ 	.word	0x000000d0


	//   ....[1]....
        /*0090*/ 	.word	0x00000920


	//   ....[2]....
        /*0094*/ 	.word	0x00000980


	//----- nvinfo : EIATTR_CBANK_PARAM_SIZE
	.align		4
.L_23:
        /*0098*/ 	.byte	0x03, 0x19
        /*009a*/ 	.short	0x0028


	//----- nvinfo : EIATTR_PARAM_CBANK
	.align		4
        /*009c*/ 	.byte	0x04, 0x0a
        /*009e*/ 	.short	(.L_25 - .L_24)
	.align		4
.L_24:
        /*00a0*/ 	.word	index@(.nv.constant0._Z17gpuMultiplicationPfS_S_iiif)
        /*00a4*/ 	.short	0x0380
        /*00a6*/ 	.short	0x0028


	//----- nvinfo : EIATTR_SW_WAR
	.align		4
.L_25:
        /*00a8*/ 	.byte	0x04, 0x36
        /*00aa*/ 	.short	(.L_27 - .L_26)
.L_26:
        /*00ac*/ 	.word	0x00000008
.L_27:


//--------------------- .nv.callgraph             --------------------------
	.section	.nv.callgraph,"",@"SHT_CUDA_CALLGRAPH"
	.align	4
	.sectionentsize	8
	.align		4
        /*0000*/ 	.word	0x00000000
	.align		4
        /*0004*/ 	.word	0xffffffff
	.align		4
        /*0008*/ 	.word	0x00000000
	.align		4
        /*000c*/ 	.word	0xfffffffe
	.align		4
        /*0010*/ 	.word	0x00000000
	.align		4
        /*0014*/ 	.word	0xfffffffd
	.align		4
        /*0018*/ 	.word	0x00000000
	.align		4
        /*001c*/ 	.word	0xfffffffc


//--------------------- .text._Z17gpuMultiplicationPfS_S_iiif --------------------------
	.section	.text._Z17gpuMultiplicationPfS_S_iiif,"ax",@progbits
	.align	128
        .global         _Z17gpuMultiplicationPfS_S_iiif
        .type           _Z17gpuMultiplicationPfS_S_iiif,@function
        .size           _Z17gpuMultiplicationPfS_S_iiif,(.L_x_5 - _Z17gpuMultiplicationPfS_S_iiif)
        .other          _Z17gpuMultiplicationPfS_S_iiif,@"STO_CUDA_ENTRY STV_DEFAULT"
_Z17gpuMultiplicationPfS_S_iiif:
.text._Z17gpuMultiplicationPfS_S_iiif:
[----:B------:R-:W-:Y:S01]  /*0000*/  LDC R1, c[0x0][0x37c] ;  /* 0x0000df00ff017b82 */ /* 0x000fe20000000800 */
[----:B------:R-:W0:Y:S07]  /*0010*/  S2R R3, SR_TID.X ;  /* 0x0000000000037919 */ /* 0x000e2e0000002100 */
[----:B------:R-:W0:Y:S01]  /*0020*/  S2UR UR4, SR_CTAID.X ;  /* 0x00000000000479c3 */ /* 0x000e220000002500 */
[----:B------:R-:W1:Y:S01]  /*0030*/  LDCU UR6, c[0x0][0x398] ;  /* 0x00007300ff0677ac */ /* 0x000e620008000800 */
[----:B------:R-:W2:Y:S06]  /*0040*/  S2R R5, SR_TID.Y ;  /* 0x0000000000057919 */ /* 0x000eac0000002200 */
[----:B------:R-:W0:Y:S08]  /*0050*/  LDC R0, c[0x0][0x360] ;  /* 0x0000d800ff007b82 */ /* 0x000e300000000800 */
[----:B------:R-:W2:Y:S08]  /*0060*/  S2UR UR5, SR_CTAID.Y ;  /* 0x00000000000579c3 */ /* 0x000eb00000002600 */
[----:B------:R-:W2:Y:S08]  /*0070*/  LDC R16, c[0x0][0x364] ;  /* 0x0000d900ff107b82 */ /* 0x000eb00000000800 */
[----:B------:R-:W3:Y:S01]  /*0080*/  LDC R17, c[0x0][0x3a0] ;  /* 0x0000e800ff117b82 */ /* 0x000ee20000000800 */
[----:B0-----:R-:W-:-:S02]  /*0090*/  IMAD R0, R0, UR4, R3 ;  /* 0x0000000400007c24 */ /* 0x001fc4000f8e0203 */
[----:B--2---:R-:W-:-:S03]  /*00a0*/  IMAD R16, R16, UR5, R5 ;  /* 0x0000000510107c24 */ /* 0x004fc6000f8e0205 */
[----:B---3--:R-:W-:-:S04]  /*00b0*/  ISETP.GE.AND P0, PT, R0, R17, PT ;  /* 0x000000110000720c */ /* 0x008fc80003f06270 */
[----:B-1----:R-:W-:-:S13]  /*00c0*/  ISETP.GE.OR P0, PT, R16, UR6, P0 ;  /* 0x0000000610007c0c */ /* 0x002fda0008706670 */
[----:B------:R-:W-:Y:S05]  /*00d0*/  @P0 EXIT ;  /* 0x000000000000094d */ /* 0x000fea0003800000 */
[----:B------:R-:W0:Y:S01]  /*00e0*/  LDC R19, c[0x0][0x39c] ;  /* 0x0000e700ff137b82 */ /* 0x000e220000000800 */
[----:B------:R-:W1:Y:S01]  /*00f0*/  LDCU.64 UR4, c[0x0][0x358] ;  /* 0x00006b00ff0477ac */ /* 0x000e620008000a00 */
[----:B------:R-:W-:Y:S01]  /*0100*/  HFMA2 R24, -RZ, RZ, 0, 0 ;  /* 0x00000000ff187431 */ /* 0x000fe200000001ff */
[----:B0-----:R-:W-:-:S13]  /*0110*/  ISETP.GE.AND P0, PT, R19, 0x1, PT ;  /* 0x000000011300780c */ /* 0x001fda0003f06270 */
[----:B-1----:R-:W-:Y:S05]  /*0120*/  @!P0 BRA `(.L_x_0) ;  /* 0x0000000400e08947 */ /* 0x002fea0003800000 */
[C---:B------:R-:W-:Y:S01]  /*0130*/  ISETP.GE.U32.AND P1, PT, R19.reuse, 0x8, PT ;  /* 0x000000081300780c */ /* 0x040fe20003f26070 */
[----:B------:R-:W-:Y:S01]  /*0140*/  IMAD R20, R16, R19, RZ ;  /* 0x0000001310147224 */ /* 0x000fe200078e02ff */
[----:B------:R-:W-:Y:S02]  /*0150*/  LOP3.LUT R27, R19, 0x7, RZ, 0xc0, !PT ;  /* 0x00000007131b7812 */ /* 0x000fe400078ec0ff */
[----:B------:R-:W-:Y:S02]  /*0160*/  MOV R24, RZ ;  /* 0x000000ff00187202 */ /* 0x000fe40000000f00 */
[----:B------:R-:W-:Y:S02]  /*0170*/  ISETP.NE.AND P0, PT, R27, RZ, PT ;  /* 0x000000ff1b00720c */ /* 0x000fe40003f05270 */
[----:B------:R-:W-:-:S05]  /*0180*/  MOV R21, RZ ;  /* 0x000000ff00157202 */ /* 0x000fca0000000f00 */
[----:B------:R-:W-:Y:S06]  /*0190*/  @!P1 BRA `(.L_x_1) ;  /* 0x0000000000c49947 */ /* 0x000fec0003800000 */
[----:B------:R-:W0:Y:S01]  /*01a0*/  LDC.64 R2, c[0x0][0x388] ;  /* 0x0000e200ff027b82 */ /* 0x000e220000000a00 */
[----:B------:R-:W-:Y:S02]  /*01b0*/  LOP3.LUT R21, R19, 0x7ffffff8, RZ, 0xc0, !PT ;  /* 0x7ffffff813157812 */ /* 0x000fe400078ec0ff */
[----:B------:R-:W-:Y:S02]  /*01c0*/  MOV R24, RZ ;  /* 0x000000ff00187202 */ /* 0x000fe40000000f00 */
[----:B------:R-:W-:Y:S02]  /*01d0*/  MOV R18, R0 ;  /* 0x0000000000127202 */ /* 0x000fe40000000f00 */
[----:B------:R-:W-:Y:S01]  /*01e0*/  IADD3 R22, PT, PT, -R21, RZ, RZ ;  /* 0x000000ff15167210 */ /* 0x000fe20007ffe1ff */
[----:B0-----:R-:W-:-:S03]  /*01f0*/  IMAD.WIDE.U32 R2, R20, 0x4, R2 ;  /* 0x0000000414027825 */ /* 0x001fc600078e0002 */
[----:B------:R-:W-:-:S04]  /*0200*/  IADD3 R4, P1, PT, R2, 0x10, RZ ;  /* 0x0000001002047810 */ /* 0x000fc80007f3e0ff */
[----:B------:R-:W-:-:S09]  /*0210*/  IADD3.X R5, PT, PT, RZ, R3, RZ, P1, !PT ;  /* 0x00000003ff057210 */ /* 0x000fd20000ffe4ff */
.L_x_2:
[----:B------:R-:W0:Y:S01]  /*0220*/  LDC.64 R14, c[0x0][0x390] ;  /* 0x0000e400ff0e7b82 */ /* 0x000e220000000a00 */
[----:B------:R-:W-:Y:S02]  /*0230*/  MOV R2, R4 ;  /* 0x0000000400027202 */ /* 0x000fe40000000f00 */
[----:B------:R-:W-:-:S05]  /*0240*/  MOV R3, R5 ;  /* 0x0000000500037202 */ /* 0x000fca0000000f00 */
[----:B------:R-:W2:Y:S04]  /*0250*/  LDG.E R25, desc[UR4][R2.64+-0x10] ;  /* 0xfffff00402197981 */ /* 0x000ea8000c1e1900 */
[----:B------:R-:W3:Y:S04]  /*0260*/  LDG.E R23, desc[UR4][R2.64+-0xc] ;  /* 0xfffff40402177981 */ /* 0x000ee8000c1e1900 */
[----:B------:R-:W4:Y:S04]  /*0270*/  LDG.E R29, desc[UR4][R2.64+-0x8] ;  /* 0xfffff804021d7981 */ /* 0x000f28000c1e1900 */
[----:B------:R-:W5:Y:S01]  /*0280*/  LDG.E R28, desc[UR4][R2.64+-0x4] ;  /* 0xfffffc04021c7981 */ /* 0x000f62000c1e1900 */
[----:B0-----:R-:W-:-:S05]  /*0290*/  IMAD.WIDE R14, R18, 0x4, R14 ;  /* 0x00000004120e7825 */ /* 0x001fca00078e020e */
[----:B------:R0:W2:Y:S01]  /*02a0*/  LDG.E R26, desc[UR4][R14.64] ;  /* 0x000000040e1a7981 */ /* 0x0000a2000c1e1900 */
[----:B------:R-:W-:-:S04]  /*02b0*/  IMAD.WIDE R12, R17, 0x4, R14 ;  /* 0x00000004110c7825 */ /* 0x000fc800078e020e */
[C---:B------:R-:W-:Y:S02]  /*02c0*/  IMAD.WIDE R4, R17.reuse, 0x4, R12 ;  /* 0x0000000411047825 */ /* 0x040fe400078e020c */
[----:B------:R-:W3:Y:S02]  /*02d0*/  LDG.E R12, desc[UR4][R12.64] ;  /* 0x000000040c0c7981 */ /* 0x000ee4000c1e1900 */
[C---:B------:R-:W-:Y:S02]  /*02e0*/  IMAD.WIDE R8, R17.reuse, 0x4, R4 ;  /* 0x0000000411087825 */ /* 0x040fe400078e0204 */
[----:B------:R-:W4:Y:S02]  /*02f0*/  LDG.E R4, desc[UR4][R4.64] ;  /* 0x0000000404047981 */ /* 0x000f24000c1e1900 */
[C---:B------:R-:W-:Y:S02]  /*0300*/  IMAD.WIDE R6, R17.reuse, 0x4, R8 ;  /* 0x0000000411067825 */ /* 0x040fe400078e0208 */
[----:B------:R-:W5:Y:S02]  /*0310*/  LDG.E R8, desc[UR4][R8.64] ;  /* 0x0000000408087981 */ /* 0x000f64000c1e1900 */
[----:B------:R-:W-:-:S02]  /*0320*/  IMAD.WIDE R10, R17, 0x4, R6 ;  /* 0x00000004110a7825 */ /* 0x000fc400078e0206 */
[----:B------:R-:W5:Y:S04]  /*0330*/  LDG.E R5, desc[UR4][R2.64] ;  /* 0x0000000402057981 */ /* 0x000f68000c1e1900 */
[----:B------:R-:W5:Y:S01]  /*0340*/  LDG.E R6, desc[UR4][R6.64] ;  /* 0x0000000406067981 */ /* 0x000f62000c1e1900 */
[----:B0-----:R-:W-:-:S03]  /*0350*/  IMAD.WIDE R14, R17, 0x4, R10 ;  /* 0x00000004110e7825 */ /* 0x001fc600078e020a */
[----:B------:R-:W5:Y:S04]  /*0360*/  LDG.E R10, desc[UR4][R10.64] ;  /* 0x000000040a0a7981 */ /* 0x000f68000c1e1900 */
[----:B------:R-:W5:Y:S04]  /*0370*/  LDG.E R13, desc[UR4][R14.64] ;  /* 0x000000040e0d7981 */ /* 0x000f68000c1e1900 */
[----:B------:R-:W5:Y:S04]  /*0380*/  LDG.E R7, desc[UR4][R2.64+0x4] ;  /* 0x0000040402077981 */ /* 0x000f68000c1e1900 */
[----:B------:R-:W5:Y:S01]  /*0390*/  LDG.E R9, desc[UR4][R2.64+0xc] ;  /* 0x00000c0402097981 */ /* 0x000f62000c1e1900 */
[----:B--2---:R-:W-:Y:S01]  /*03a0*/  FFMA R26, R25, R26, R24 ;  /* 0x0000001a191a7223 */ /* 0x004fe20000000018 */
[----:B------:R-:W-:-:S02]  /*03b0*/  IMAD.WIDE R24, R17, 0x4, R14 ;  /* 0x0000000411187825 */ /* 0x000fc400078e020e */
[----:B------:R-:W2:Y:S04]  /*03c0*/  LDG.E R14, desc[UR4][R2.64+0x8] ;  /* 0x00000804020e7981 */ /* 0x000ea8000c1e1900 */
[----:B------:R-:W2:Y:S01]  /*03d0*/  LDG.E R24, desc[UR4][R24.64] ;  /* 0x0000000418187981 */ /* 0x000ea2000c1e1900 */
[----:B---3--:R-:W-:Y:S01]  /*03e0*/  FFMA R12, R23, R12, R26 ;  /* 0x0000000c170c7223 */ /* 0x008fe2000000001a */
[----:B------:R-:W-:-:S03]  /*03f0*/  IADD3 R22, PT, PT, R22, 0x8, RZ ;  /* 0x0000000816167810 */ /* 0x000fc60007ffe0ff */
[----:B----4-:R-:W-:Y:S01]  /*0400*/  FFMA R29, R29, R4, R12 ;  /* 0x000000041d1d7223 */ /* 0x010fe2000000000c */
[----:B------:R-:W-:-:S03]  /*0410*/  ISETP.NE.AND P1, PT, R22, RZ, PT ;  /* 0x000000ff1600720c */ /* 0x000fc60003f25270 */
[----:B-----5:R-:W-:Y:S01]  /*0420*/  FFMA R8, R28, R8, R29 ;  /* 0x000000081c087223 */ /* 0x020fe2000000001d */
[----:B------:R-:W-:-:S03]  /*0430*/  IADD3 R4, P2, PT, R2, 0x20, RZ ;  /* 0x0000002002047810 */ /* 0x000fc60007f5e0ff */
[----:B------:R-:W-:Y:S01]  /*0440*/  FFMA R6, R5, R6, R8 ;  /* 0x0000000605067223 */ /* 0x000fe20000000008 */
[----:B------:R-:W-:Y:S02]  /*0450*/  IADD3.X R5, PT, PT, RZ, R3, RZ, P2, !PT ;  /* 0x00000003ff057210 */ /* 0x000fe400017fe4ff */
[----:B------:R-:W-:Y:S01]  /*0460*/  LEA R18, R17, R18, 0x3 ;  /* 0x0000001211127211 */ /* 0x000fe200078e18ff */
[----:B------:R-:W-:-:S04]  /*0470*/  FFMA R7, R7, R10, R6 ;  /* 0x0000000a07077223 */ /* 0x000fc80000000006 */
[----:B--2---:R-:W-:-:S04]  /*0480*/  FFMA R14, R14, R13, R7 ;  /* 0x0000000d0e0e7223 */ /* 0x004fc80000000007 */
[----:B------:R-:W-:Y:S01]  /*0490*/  FFMA R24, R9, R24, R14 ;  /* 0x0000001809187223 */ /* 0x000fe2000000000e */
[----:B------:R-:W-:Y:S06]  /*04a0*/  @P1 BRA `(.L_x_2) ;  /* 0xfffffffc005c1947 */ /* 0x000fec000383ffff */
.L_x_1:
[----:B------:R-:W-:Y:S05]  /*04b0*/  @!P0 BRA `(.L_x_0) ;  /* 0x0000000000fc8947 */ /* 0x000fea0003800000 */
[----:B------:R-:W-:Y:S02]  /*04c0*/  ISETP.GE.U32.AND P1, PT, R27, 0x4, PT ;  /* 0x000000041b00780c */ /* 0x000fe40003f26070 */
[----:B------:R-:W-:-:S04]  /*04d0*/  LOP3.LUT R14, R19, 0x3, RZ, 0xc0, !PT ;  /* 0x00000003130e7812 */ /* 0x000fc800078ec0ff */
[----:B------:R-:W-:-:S07]  /*04e0*/  ISETP.NE.AND P0, PT, R14, RZ, PT ;  /* 0x000000ff0e00720c */ /* 0x000fce0003f05270 */
[----:B------:R-:W-:Y:S06]  /*04f0*/  @!P1 BRA `(.L_x_3) ;  /* 0x00000000006c9947 */ /* 0x000fec0003800000 */
[----:B------:R-:W0:Y:S01]  /*0500*/  LDC.64 R4, c[0x0][0x390] ;  /* 0x0000e400ff047b82 */ /* 0x000e220000000a00 */
[----:B------:R-:W1:Y:S01]  /*0510*/  LDCU.64 UR6, c[0x0][0x388] ;  /* 0x00007100ff0677ac */ /* 0x000e620008000a00 */
[----:B------:R-:W-:Y:S01]  /*0520*/  IMAD R7, R21, R17, R0 ;  /* 0x0000001115077224 */ /* 0x000fe200078e0200 */
[CC--:B------:R-:W-:Y:S02]  /*0530*/  IADD3 R3, PT, PT, R20.reuse, R21.reuse, RZ ;  /* 0x0000001514037210 */ /* 0x0c0fe40007ffe0ff */
[----:B------:R-:W-:-:S03]  /*0540*/  IADD3 R8, P1, PT, R20, R21, RZ ;  /* 0x0000001514087210 */ /* 0x000fc60007f3e0ff */
[----:B------:R-:W2:Y:S01]  /*0550*/  LDC.64 R12, c[0x0][0x388] ;  /* 0x0000e200ff0c7b82 */ /* 0x000ea20000000a00 */
[----:B0-----:R-:W-:-:S04]  /*0560*/  IMAD.WIDE R4, R7, 0x4, R4 ;  /* 0x0000000407047825 */ /* 0x001fc800078e0204 */
[----:B------:R-:W-:Y:S02]  /*0570*/  IMAD.WIDE R6, R17, 0x4, R4 ;  /* 0x0000000411067825 */ /* 0x000fe400078e0204 */
[----:B------:R-:W3:Y:S02]  /*0580*/  LDG.E R4, desc[UR4][R4.64] ;  /* 0x0000000404047981 */ /* 0x000ee4000c1e1900 */
[----:B--2---:R-:W-:Y:S01]  /*0590*/  IMAD.WIDE.U32 R12, R3, 0x4, R12 ;  /* 0x00000004030c7825 */ /* 0x004fe200078e000c */
[----:B------:R-:W-:Y:S02]  /*05a0*/  IADD3.X R3, PT, PT, RZ, RZ, RZ, P1, !PT ;  /* 0x000000ffff037210 */ /* 0x000fe40000ffe4ff */
[----:B-1----:R-:W-:-:S03]  /*05b0*/  LEA R2, P1, R8, UR6, 0x2 ;  /* 0x0000000608027c11 */ /* 0x002fc6000f8210ff */
[----:B------:R-:W3:Y:S01]  /*05c0*/  LDG.E R13, desc[UR4][R12.64] ;  /* 0x000000040c0d7981 */ /* 0x000ee2000c1e1900 */
[----:B------:R-:W-:Y:S01]  /*05d0*/  LEA.HI.X R3, R8, UR7, R3, 0x2, P1 ;  /* 0x0000000708037c11 */ /* 0x000fe200088f1403 */
[C---:B------:R-:W-:Y:S02]  /*05e0*/  IMAD.WIDE R8, R17.reuse, 0x4, R6 ;  /* 0x0000000411087825 */ /* 0x040fe400078e0206 */
[----:B------:R-:W2:Y:S04]  /*05f0*/  LDG.E R6, desc[UR4][R6.64] ;  /* 0x0000000406067981 */ /* 0x000ea8000c1e1900 */
[----:B------:R-:W2:Y:S01]  /*0600*/  LDG.E R15, desc[UR4][R2.64+0x4] ;  /* 0x00000404020f7981 */ /* 0x000ea2000c1e1900 */
[----:B------:R-:W-:-:S03]  /*0610*/  IMAD.WIDE R10, R17, 0x4, R8 ;  /* 0x00000004110a7825 */ /* 0x000fc600078e0208 */
[----:B------:R-:W4:Y:S04]  /*0620*/  LDG.E R22, desc[UR4][R8.64] ;  /* 0x0000000408167981 */ /* 0x000f28000c1e1900 */
[----:B------:R-:W4:Y:S04]  /*0630*/  LDG.E R18, desc[UR4][R2.64+0x8] ;  /* 0x0000080402127981 */ /* 0x000f28000c1e1900 */
[----:B------:R-:W5:Y:S04]  /*0640*/  LDG.E R26, desc[UR4][R2.64+0xc] ;  /* 0x00000c04021a7981 */ /* 0x000f68000c1e1900 */
[----:B------:R-:W5:Y:S01]  /*0650*/  LDG.E R10, desc[UR4][R10.64] ;  /* 0x000000040a0a7981 */ /* 0x000f62000c1e1900 */
[----:B------:R-:W-:Y:S01]  /*0660*/  IADD3 R21, PT, PT, R21, 0x4, RZ ;  /* 0x0000000415157810 */ /* 0x000fe20007ffe0ff */
[----:B---3--:R-:W-:-:S04]  /*0670*/  FFMA R24, R13, R4, R24 ;  /* 0x000000040d187223 */ /* 0x008fc80000000018 */
[----:B--2---:R-:W-:-:S04]  /*0680*/  FFMA R15, R15, R6, R24 ;  /* 0x000000060f0f7223 */ /* 0x004fc80000000018 */
[----:B----4-:R-:W-:-:S04]  /*0690*/  FFMA R15, R18, R22, R15 ;  /* 0x00000016120f7223 */ /* 0x010fc8000000000f */
[----:B-----5:R-:W-:-:S07]  /*06a0*/  FFMA R24, R26, R10, R15 ;  /* 0x0000000a1a187223 */ /* 0x020fce000000000f */
.L_x_3:
[----:B------:R-:W-:Y:S05]  /*06b0*/  @!P0 BRA `(.L_x_0) ;  /* 0x00000000007c8947 */ /* 0x000fea0003800000 */
[----:B------:R-:W-:Y:S02]  /*06c0*/  ISETP.NE.AND P1, PT, R14, 0x1, PT ;  /* 0x000000010e00780c */ /* 0x000fe40003f25270 */
[----:B------:R-:W-:-:S04]  /*06d0*/  LOP3.LUT R19, R19, 0x1, RZ, 0xc0, !PT ;  /* 0x0000000113137812 */ /* 0x000fc800078ec0ff */
[----:B------:R-:W-:-:S07]  /*06e0*/  ISETP.NE.U32.AND P0, PT, R19, 0x1, PT ;  /* 0x000000011300780c */ /* 0x000fce0003f05070 */
[----:B------:R-:W0:Y:S01]  /*06f0*/  @P1 LDC.64 R10, c[0x0][0x388] ;  /* 0x0000e200ff0a1b82 */ /* 0x000e220000000a00 */
[CC--:B------:R-:W-:Y:S02]  /*0700*/  @P1 IADD3 R13, PT, PT, R20.reuse, R21.reuse, RZ ;  /* 0x00000015140d1210 */ /* 0x0c0fe40007ffe0ff */
[----:B------:R-:W-:-:S04]  /*0710*/  @P1 IADD3 R12, P2, PT, R20, R21, RZ ;  /* 0x00000015140c1210 */ /* 0x000fc80007f5e0ff */
[----:B------:R-:W-:Y:S01]  /*0720*/  @P1 IADD3.X R14, PT, PT, RZ, RZ, RZ, P2, !PT ;  /* 0x000000ffff0e1210 */ /* 0x000fe200017fe4ff */
[----:B------:R-:W1:Y:S08]  /*0730*/  @P1 LDC.64 R8, c[0x0][0x390] ;  /* 0x0000e400ff081b82 */ /* 0x000e700000000a00 */
[----:B------:R-:W2:Y:S08]  /*0740*/  @P1 LDC.64 R6, c[0x0][0x388] ;  /* 0x0000e200ff061b82 */ /* 0x000eb00000000a00 */
[----:B------:R-:W3:Y:S01]  /*0750*/  @!P0 LDC.64 R4, c[0x0][0x388] ;  /* 0x0000e200ff048b82 */ /* 0x000ee20000000a00 */
[----:B0-----:R-:W-:-:S04]  /*0760*/  @P1 IMAD.WIDE.U32 R10, R13, 0x4, R10 ;  /* 0x000000040d0a1825 */ /* 0x001fc800078e000a */
[C---:B------:R-:W-:Y:S01]  /*0770*/  @P1 IMAD R13, R21.reuse, R17, R0 ;  /* 0x00000011150d1224 */ /* 0x040fe200078e0200 */
[----:B------:R-:W-:Y:S01]  /*0780*/  @P1 IADD3 R21, PT, PT, R21, 0x2, RZ ;  /* 0x0000000215151810 */ /* 0x000fe20007ffe0ff */
[----:B------:R-:W4:Y:S01]  /*0790*/  @P1 LDG.E R11, desc[UR4][R10.64] ;  /* 0x000000040a0b1981 */ /* 0x000f22000c1e1900 */
[----:B------:R-:W0:Y:S01]  /*07a0*/  @!P0 LDC.64 R2, c[0x0][0x390] ;  /* 0x0000e400ff028b82 */ /* 0x000e220000000a00 */
[----:B-1----:R-:W-:Y:S01]  /*07b0*/  @P1 IMAD.WIDE R8, R13, 0x4, R8 ;  /* 0x000000040d081825 */ /* 0x002fe200078e0208 */
[----:B------:R-:W-:Y:S02]  /*07c0*/  @!P0 IADD3 R15, PT, PT, R20, R21, RZ ;  /* 0x00000015140f8210 */ /* 0x000fe40007ffe0ff */
[----:B--2---:R-:W-:Y:S01]  /*07d0*/  @P1 LEA R6, P2, R12, R6, 0x2 ;  /* 0x000000060c061211 */ /* 0x004fe200078410ff */
[----:B------:R-:W-:-:S03]  /*07e0*/  @!P0 IMAD R21, R21, R17, R0 ;  /* 0x0000001115158224 */ /* 0x000fc600078e0200 */
[----:B------:R-:W-:Y:S01]  /*07f0*/  @P1 LEA.HI.X R7, R12, R7, R14, 0x2, P2 ;  /* 0x000000070c071211 */ /* 0x000fe200010f140e */
[----:B------:R-:W-:Y:S01]  /*0800*/  @P1 IMAD.WIDE R12, R17, 0x4, R8 ;  /* 0x00000004110c1825 */ /* 0x000fe200078e0208 */
[----:B------:R-:W4:Y:S03]  /*0810*/  @P1 LDG.E R14, desc[UR4][R8.64] ;  /* 0x00000004080e1981 */ /* 0x000f26000c1e1900 */
[----:B---3--:R-:W-:Y:S01]  /*0820*/  @!P0 IMAD.WIDE.U32 R4, R15, 0x4, R4 ;  /* 0x000000040f048825 */ /* 0x008fe200078e0004 */
[----:B------:R-:W2:Y:S04]  /*0830*/  @P1 LDG.E R6, desc[UR4][R6.64+0x4] ;  /* 0x0000040406061981 */ /* 0x000ea8000c1e1900 */
[----:B------:R-:W2:Y:S01]  /*0840*/  @P1 LDG.E R12, desc[UR4][R12.64] ;  /* 0x000000040c0c1981 */ /* 0x000ea2000c1e1900 */
[----:B0-----:R-:W-:-:S03]  /*0850*/  @!P0 IMAD.WIDE R2, R21, 0x4, R2 ;  /* 0x0000000415028825 */ /* 0x001fc600078e0202 */
[----:B------:R-:W3:Y:S04]  /*0860*/  @!P0 LDG.E R5, desc[UR4][R4.64] ;  /* 0x0000000404058981 */ /* 0x000ee8000c1e1900 */
[----:B------:R-:W3:Y:S01]  /*0870*/  @!P0 LDG.E R2, desc[UR4][R2.64] ;  /* 0x0000000402028981 */ /* 0x000ee2000c1e1900 */
[----:B----4-:R-:W-:-:S04]  /*0880*/  @P1 FFMA R11, R11, R14, R24 ;  /* 0x0000000e0b0b1223 */ /* 0x010fc80000000018 */
[----:B--2---:R-:W-:-:S04]  /*0890*/  @P1 FFMA R24, R6, R12, R11 ;  /* 0x0000000c06181223 */ /* 0x004fc8000000000b */
[----:B---3--:R-:W-:-:S07]  /*08a0*/  @!P0 FFMA R24, R5, R2, R24 ;  /* 0x0000000205188223 */ /* 0x008fce0000000018 */
.L_x_0:
[----:B------:R-:W0:Y:S02]  /*08b0*/  LDCU UR6, c[0x0][0x3a4] ;  /* 0x00007480ff0677ac */ /* 0x000e240008000800 */
[----:B0-----:R-:W-:-:S13]  /*08c0*/  FSETP.GEU.AND P0, PT, R24, -UR6, PT ;  /* 0x8000000618007c0b */ /* 0x001fda000bf0e000 */
[----:B------:R-:W0:Y:S01]  /*08d0*/  @!P0 LDC.64 R2, c[0x0][0x380] ;  /* 0x0000e000ff028b82 */ /* 0x000e220000000a00 */
[----:B------:R-:W-:Y:S01]  /*08e0*/  @!P0 IMAD R5, R16, R17, R0 ;  /* 0x0000001110058224 */ /* 0x000fe200078e0200 */
[----:B------:R-:W-:-:S03]  /*08f0*/  @!P0 MOV R7, 0xbf800000 ;  /* 0xbf80000000078802 */ /* 0x000fc60000000f00 */
[----:B0-----:R-:W-:-:S05]  /*0900*/  @!P0 IMAD.WIDE R2, R5, 0x4, R2 ;  /* 0x0000000405028825 */ /* 0x001fca00078e0202 */
[----:B------:R0:W-:Y:S01]  /*0910*/  @!P0 STG.E desc[UR4][R2.64], R7 ;  /* 0x0000000702008986 */ /* 0x0001e2000c101904 */
[----:B------:R-:W-:Y:S05]  /*0920*/  @!P0 EXIT ;  /* 0x000000000000894d */ /* 0x000fea0003800000 */
[----:B0-----:R-:W0:Y:S01]  /*0930*/  LDC.64 R2, c[0x0][0x380] ;  /* 0x0000e000ff027b82 */ /* 0x001e220000000a00 */
[----:B------:R-:W-:Y:S02]  /*0940*/  IMAD R17, R16, R17, R0 ;  /* 0x0000001110117224 */ /* 0x000fe400078e0200 */
[----:B------:R-:W-:Y:S02]  /*0950*/  HFMA2 R5, -RZ, RZ, 1.875, 0 ;  /* 0x3f800000ff057431 */ /* 0x000fe400000001ff */
[----:B0-----:R-:W-:-:S05]  /*0960*/  IMAD.WIDE R2, R17, 0x4, R2 ;  /* 0x0000000411027825 */ /* 0x001fca00078e0202 */
[----:B------:R-:W-:Y:S01]  /*0970*/  STG.E desc[UR4][R2.64], R5 ;  /* 0x0000000502007986 */ /* 0x000fe2000c101904 */
[----:B------:R-:W-:Y:S05]  /*0980*/  EXIT ;  /* 0x000000000000794d */ /* 0x000fea0003800000 */
.L_x_4:
[----:B------:R-:W-:-:S00]  /*0990*/  BRA `(.L_x_4) ;  /* 0xfffffffc00fc7947 */ /* 0x000fc0000383ffff */
[----:B------:R-:W-:-:S00]  /*09a0*/  NOP ;  /* 0x0000000000007918 */ /* 0x000fc00000000000 */
        /* <DEDUP_REMOVED lines=13> */
.L_x_5:


//--------------------- .nv.shared.reserved.0     --------------------------
	.section	.nv.shared.reserved.0,"aw",@nobits
	.weak		__nv_reservedSMEM_offset_0_alias
	.size		__nv_reservedSMEM_offset_0_alias, 0, 64
	.other		__nv_reservedSMEM_offset_0_alias,@"STO_CUDA_RESERVED_SHARED STV_DEFAULT"
__nv_reservedSMEM_offset_0_alias:
	.zero		0
	.zero		64


//--------------------- .nv.constant0._Z17gpuMultiplicationPfS_S_iiif --------------------------
	.section	.nv.constant0._Z17gpuMultiplicationPfS_S_iiif,"a",@progbits
	.sectionflags	@""
	.align	4
.nv.constant0._Z17gpuMultiplicationPfS_S_iiif:
	.zero		936


//--------------------- SYMBOLS --------------------------

	.type		.nv.reservedSmem.offset0,@object
	.size		.nv.reservedSmem.offset0,0x4
